//
// Generated by NVIDIA NVVM Compiler
//
// Compiler Build ID: CL-36424714
// Cuda compilation tools, release 13.0, V13.0.88
// Based on NVVM 20.0.0
//

.version 9.0
.target sm_100
.address_size 64

	// .globl	_Z13processBlocksP11MatrixBlockPA100_f

.visible .entry _Z13processBlocksP11MatrixBlockPA100_f(
	.param .u64 .ptr .align 1 _Z13processBlocksP11MatrixBlockPA100_f_param_0,
	.param .u64 .ptr .align 1 _Z13processBlocksP11MatrixBlockPA100_f_param_1
)
{
	.reg .pred 	%p<6>;
	.reg .b32 	%r<22>;
	.reg .b32 	%f<3>;
	.reg .b64 	%rd<11>;

	ld.param.u64 	%rd4, [_Z13processBlocksP11MatrixBlockPA100_f_param_0];
	ld.param.u64 	%rd5, [_Z13processBlocksP11MatrixBlockPA100_f_param_1];
	mov.u32 	%r1, %tid.x;
	setp.gt.u32 	%p1, %r1, 3;
	@%p1 bra 	$L__BB0_8;
	cvta.to.global.u64 	%rd6, %rd4;
	mul.wide.u32 	%rd7, %r1, 16;
	add.s64 	%rd1, %rd6, %rd7;
	ld.global.u32 	%r18, [%rd1];
	ld.global.u32 	%r20, [%rd1+4];
	setp.ge.s32 	%p2, %r18, %r20;
	@%p2 bra 	$L__BB0_8;
	ld.global.u32 	%r21, [%rd1+12];
	cvta.to.global.u64 	%rd2, %rd5;
$L__BB0_3:
	ld.global.u32 	%r19, [%rd1+8];
	setp.ge.s32 	%p3, %r19, %r21;
	@%p3 bra 	$L__BB0_7;
	mul.wide.s32 	%rd8, %r18, 400;
	add.s64 	%rd3, %rd2, %rd8;
$L__BB0_5:
	mul.wide.s32 	%rd9, %r19, 4;
	add.s64 	%rd10, %rd3, %rd9;
	ld.global.f32 	%f1, [%rd10];
	add.f32 	%f2, %f1, 0f3F800000;
	st.global.f32 	[%rd10], %f2;
	add.s32 	%r19, %r19, 1;
	ld.global.u32 	%r21, [%rd1+12];
	setp.lt.s32 	%p4, %r19, %r21;
	@%p4 bra 	$L__BB0_5;
	ld.global.u32 	%r20, [%rd1+4];
$L__BB0_7:
	add.s32 	%r18, %r18, 1;
	setp.lt.s32 	%p5, %r18, %r20;
	@%p5 bra 	$L__BB0_3;
$L__BB0_8:
	ret;

}


// ===== COMPILED SASS (sm_100) =====

	.target	sm_100

	.elftype	@"ET_EXEC"


//--------------------- .note.nv.tkinfo           --------------------------
	.section	.note.nv.tkinfo,"",@"SHT_NOTE"
	.sectionflags	@"SHF_NOTE_NV_TKINFO"
	.tkinfo
        /*0018*/ 	.word	0x00000002
        /*0030*/ 	.string	""
        /*0030*/ 	.string	"ptxas"
        /*0030*/ 	.string	"Cuda compilation tools, release 13.0, V13.0.88"
        /*0030*/ 	.string	"Build cuda_13.0.r13.0/compiler.36424714_0"
        /*0030*/ 	.string	"-arch sm_100 -m 64 "



//--------------------- .note.nv.cuinfo           --------------------------
	.section	.note.nv.cuinfo,"",@"SHT_NOTE"
	.sectionflags	@"SHF_NOTE_NV_CUINFO"
        /*0018*/ 	.short	0x0002
        /*001a*/ 	.short	0x0064
        /*001c*/ 	.short	0x0082
	.zero		2


//--------------------- .nv.info                  --------------------------
	.section	.nv.info,"",@"SHT_CUDA_INFO"
	.align	4


	//----- nvinfo : EIATTR_REGCOUNT
	.align		4
        /*0000*/ 	.byte	0x04, 0x2f
        /*0002*/ 	.short	(.L_1 - .L_0)
	.align		4
.L_0:
        /*0004*/ 	.word	index@(_Z13processBlocksP11MatrixBlockPA100_f)
        /*0008*/ 	.word	0x0000000e


	//----- nvinfo : EIATTR_FRAME_SIZE
	.align		4
.L_1:
        /*000c*/ 	.byte	0x04, 0x11
        /*000e*/ 	.short	(.L_3 - .L_2)
	.align		4
.L_2:
        /*0010*/ 	.word	index@(_Z13processBlocksP11MatrixBlockPA100_f)
        /*0014*/ 	.word	0x00000000


	//----- nvinfo : EIATTR_MIN_STACK_SIZE
	.align		4
.L_3:
        /*0018*/ 	.byte	0x04, 0x12
        /*001a*/ 	.short	(.L_5 - .L_4)
	.align		4
.L_4:
        /*001c*/ 	.word	index@(_Z13processBlocksP11MatrixBlockPA100_f)
        /*0020*/ 	.word	0x00000000
.L_5:


//--------------------- .nv.compat                --------------------------
	.section	.nv.compat,"",@"SHT_CUDA_COMPAT_INFO"
	.align	4
        /*0000*/ 	.byte	0x02, 0x09, 0x00, 0x00, 0x02, 0x02, 0x01, 0x00, 0x02, 0x05, 0x05, 0x00, 0x03, 0x07, 0x01, 0x01
        /*0010*/ 	.byte	0x02, 0x03, 0x00, 0x00, 0x02, 0x06, 0x01, 0x00, 0x04, 0x0b, 0x08, 0x00, 0x09, 0x00, 0x00, 0x00
        /*0020*/ 	.byte	0x00, 0x00, 0x00, 0x00


//--------------------- .nv.info._Z13processBlocksP11MatrixBlockPA100_f --------------------------
	.section	.nv.info._Z13processBlocksP11MatrixBlockPA100_f,"",@"SHT_CUDA_INFO"
	.sectionflags	@""
	.align	4


	//----- nvinfo : EIATTR_CUDA_API_VERSION
	.align		4
        /*0000*/ 	.byte	0x04, 0x37
        /*0002*/ 	.short	(.L_7 - .L_6)
.L_6:
        /*0004*/ 	.word	0x00000082


	//----- nvinfo : EIATTR_KPARAM_INFO
	.align		4
.L_7:
        /*0008*/ 	.byte	0x04, 0x17
        /*000a*/ 	.short	(.L_9 - .L_8)
.L_8:
        /*000c*/ 	.word	0x00000000
        /*0010*/ 	.short	0x0001
        /*0012*/ 	.short	0x0008
        /*0014*/ 	.byte	0x00, 0xf5, 0x21, 0x00


	//----- nvinfo : EIATTR_KPARAM_INFO
	.align		4
.L_9:
        /*0018*/ 	.byte	0x04, 0x17
        /*001a*/ 	.short	(.L_11 - .L_10)
.L_10:
        /*001c*/ 	.word	0x00000000
        /*0020*/ 	.short	0x0000
        /*0022*/ 	.short	0x0000
        /*0024*/ 	.byte	0x00, 0xf5, 0x21, 0x00


	//----- nvinfo : EIATTR_SPARSE_MMA_MASK
	.align		4
.L_11:
        /*0028*/ 	.byte	0x03, 0x50
        /*002a*/ 	.short	0x0000


	//----- nvinfo : EIATTR_MAXREG_COUNT
	.align		4
        /*002c*/ 	.byte	0x03, 0x1b
        /*002e*/ 	.short	0x00ff


	//----- nvinfo : EIATTR_MERCURY_ISA_VERSION
	.align		4
        /*0030*/ 	.byte	0x03, 0x5f
        /*0032*/ 	.short	0x0101


	//----- nvinfo : EIATTR_VRC_CTA_INIT_COUNT
	.align		4
        /*0034*/ 	.byte	0x02, 0x4a
	.zero		1
	.zero		1


	//----- nvinfo : EIATTR_EXIT_INSTR_OFFSETS
	.align		4
        /*0038*/ 	.byte	0x04, 0x1c
        /*003a*/ 	.short	(.L_13 - .L_12)


	//   ....[0]....
.L_12:
        /*003c*/ 	.word	0x00000030


	//   ....[1]....
        /*0040*/ 	.word	0x000000a0


	//   ....[2]....
        /*0044*/ 	.word	0x00000230


	//----- nvinfo : EIATTR_CRS_STACK_SIZE
	.align		4
.L_13:
        /*0048*/ 	.byte	0x04, 0x1e
        /*004a*/ 	.short	(.L_15 - .L_14)
.L_14:
        /*004c*/ 	.word	0x00000000


	//----- nvinfo : EIATTR_CBANK_PARAM_SIZE
	.align		4
.L_15:
        /*0050*/ 	.byte	0x03, 0x19
        /*0052*/ 	.short	0x0010


	//----- nvinfo : EIATTR_PARAM_CBANK
	.align		4
        /*0054*/ 	.byte	0x04, 0x0a
        /*0056*/ 	.short	(.L_17 - .L_16)
	.align		4
.L_16:
        /*0058*/ 	.word	index@(.nv.constant0._Z13processBlocksP11MatrixBlockPA100_f)
        /*005c*/ 	.short	0x0380
        /*005e*/ 	.short	0x0010


	//----- nvinfo : EIATTR_SW_WAR
	.align		4
.L_17:
        /*0060*/ 	.byte	0x04, 0x36
        /*0062*/ 	.short	(.L_19 - .L_18)
.L_18:
        /*0064*/ 	.word	0x00000008
.L_19:


//--------------------- .nv.callgraph             --------------------------
	.section	.nv.callgraph,"",@"SHT_CUDA_CALLGRAPH"
	.align	4
	.sectionentsize	8
	.align		4
        /*0000*/ 	.word	0x00000000
	.align		4
        /*0004*/ 	.word	0xffffffff
	.align		4
        /*0008*/ 	.word	0x00000000
	.align		4
        /*000c*/ 	.word	0xfffffffe
	.align		4
        /*0010*/ 	.word	0x00000000
	.align		4
        /*0014*/ 	.word	0xfffffffd
	.align		4
        /*0018*/ 	.word	0x00000000
	.align		4
        /*001c*/ 	.word	0xfffffffc


//--------------------- .text._Z13processBlocksP11MatrixBlockPA100_f --------------------------
	.section	.text._Z13processBlocksP11MatrixBlockPA100_f,"ax",@progbits
	.align	128
        .global         _Z13processBlocksP11MatrixBlockPA100_f
        .type           _Z13processBlocksP11MatrixBlockPA100_f,@function
        .size           _Z13processBlocksP11MatrixBlockPA100_f,(.L_x_6 - _Z13processBlocksP11MatrixBlockPA100_f)
        .other          _Z13processBlocksP11MatrixBlockPA100_f,@"STO_CUDA_ENTRY STV_DEFAULT"
_Z13processBlocksP11MatrixBlockPA100_f:
.text._Z13processBlocksP11MatrixBlockPA100_f:
[----:B------:R-:W-:Y:S01]  /*0000*/  LDC R1, c[0x0][0x37c] ;  /* 0x0000df00ff017b82 */ /* 0x000fe20000000800 */
[----:B------:R-:W0:Y:S02]  /*0010*/  S2R R5, SR_TID.X ;  /* 0x0000000000057919 */ /* 0x000e240000002100 */
[----:B0-----:R-:W-:-:S13]  /*0020*/  ISETP.GT.U32.AND P0, PT, R5, 0x3, PT ;  /* 0x000000030500780c */ /* 0x001fda0003f04070 */
[----:B------:R-:W-:Y:S05]  /*0030*/  @P0 EXIT ;  /* 0x000000000000094d */ /* 0x000fea0003800000 */
[----:B------:R-:W0:Y:S01]  /*0040*/  LDC.64 R2, c[0x0][0x380] ;  /* 0x0000e000ff027b82 */ /* 0x000e220000000a00 */
[----:B------:R-:W1:Y:S01]  /*0050*/  LDCU.64 UR4, c[0x0][0x358] ;  /* 0x00006b00ff0477ac */ /* 0x000e620008000a00 */
[----:B0-----:R-:W-:-:S05]  /*0060*/  IMAD.WIDE.U32 R2, R5, 0x10, R2 ;  /* 0x0000001005027825 */ /* 0x001fca00078e0002 */
[----:B-1----:R-:W2:Y:S04]  /*0070*/  LDG.E R0, desc[UR4][R2.64] ;  /* 0x0000000402007981 */ /* 0x002ea8000c1e1900 */
[----:B------:R-:W2:Y:S02]  /*0080*/  LDG.E R5, desc[UR4][R2.64+0x4] ;  /* 0x0000040402057981 */ /* 0x000ea4000c1e1900 */
[----:B--2---:R-:W-:-:S13]  /*0090*/  ISETP.GE.AND P0, PT, R0, R5, PT ;  /* 0x000000050000720c */ /* 0x004fda0003f06270 */
[----:B------:R-:W-:Y:S05]  /*00a0*/  @P0 EXIT ;  /* 0x000000000000094d */ /* 0x000fea0003800000 */
[----:B------:R0:W5:Y:S02]  /*00b0*/  LDG.E R4, desc[UR4][R2.64+0xc] ;  /* 0x00000c0402047981 */ /* 0x000164000c1e1900 */
.L_x_4:
[----:B------:R-:W2:Y:S01]  /*00c0*/  LDG.E R7, desc[UR4][R2.64+0x8] ;  /* 0x0000080402077981 */ /* 0x000ea2000c1e1900 */
[----:B------:R-:W-:Y:S01]  /*00d0*/  BSSY.RECONVERGENT B0, `(.L_x_0) ;  /* 0x0000012000007945 */ /* 0x000fe20003800200 */
[----:B--2--5:R-:W-:-:S13]  /*00e0*/  ISETP.GE.AND P0, PT, R7, R4, PT ;  /* 0x000000040700720c */ /* 0x024fda0003f06270 */
[----:B-1----:R-:W-:Y:S05]  /*00f0*/  @P0 BRA `(.L_x_1) ;  /* 0x00000000003c0947 */ /* 0x002fea0003800000 */
[----:B------:R-:W1:Y:S01]  /*0100*/  LDC.64 R4, c[0x0][0x388] ;  /* 0x0000e200ff047b82 */ /* 0x000e620000000a00 */
[----:B------:R-:W-:Y:S01]  /*0110*/  BSSY.RECONVERGENT B1, `(.L_x_2) ;  /* 0x000000b000017945 */ /* 0x000fe20003800200 */
[----:B------:R-:W-:Y:S02]  /*0120*/  IMAD.MOV.U32 R9, RZ, RZ, R7 ;  /* 0x000000ffff097224 */ /* 0x000fe400078e0007 */
[----:B-1----:R-:W-:-:S07]  /*0130*/  IMAD.WIDE R6, R0, 0x190, R4 ;  /* 0x0000019000067825 */ /* 0x002fce00078e0204 */
.L_x_3:
[----:B------:R-:W-:-:S05]  /*0140*/  IMAD.WIDE R4, R9, 0x4, R6 ;  /* 0x0000000409047825 */ /* 0x000fca00078e0206 */
[----:B------:R-:W2:Y:S02]  /*0150*/  LDG.E R8, desc[UR4][R4.64] ;  /* 0x0000000404087981 */ /* 0x000ea4000c1e1900 */
[----:B--2---:R-:W-:-:S05]  /*0160*/  FADD R11, R8, 1 ;  /* 0x3f800000080b7421 */ /* 0x004fca0000000000 */
[----:B------:R1:W-:Y:S04]  /*0170*/  STG.E desc[UR4][R4.64], R11 ;  /* 0x0000000b04007986 */ /* 0x0003e8000c101904 */
[----:B------:R-:W2:Y:S01]  /*0180*/  LDG.E R8, desc[UR4][R2.64+0xc] ;  /* 0x00000c0402087981 */ /* 0x000ea2000c1e1900 */
[----:B------:R-:W-:-:S05]  /*0190*/  VIADD R9, R9, 0x1 ;  /* 0x0000000109097836 */ /* 0x000fca0000000000 */
[----:B--2---:R-:W-:-:S13]  /*01a0*/  ISETP.GE.AND P0, PT, R9, R8, PT ;  /* 0x000000080900720c */ /* 0x004fda0003f06270 */
[----:B-1----:R-:W-:Y:S05]  /*01b0*/  @!P0 BRA `(.L_x_3) ;  /* 0xfffffffc00e08947 */ /* 0x002fea000383ffff */
[----:B------:R-:W-:Y:S05]  /*01c0*/  BSYNC.RECONVERGENT B1 ;  /* 0x0000000000017941 */ /* 0x000fea0003800200 */
.L_x_2:
[----:B------:R1:W5:Y:S01]  /*01d0*/  LDG.E R5, desc[UR4][R2.64+0x4] ;  /* 0x0000040402057981 */ /* 0x000362000c1e1900 */
[----:B------:R-:W-:-:S07]  /*01e0*/  MOV R4, R8 ;  /* 0x0000000800047202 */ /* 0x000fce0000000f00 */
.L_x_1:
[----:B------:R-:W-:Y:S05]  /*01f0*/  BSYNC.RECONVERGENT B0 ;  /* 0x0000000000007941 */ /* 0x000fea0003800200 */
.L_x_0:
[----:B------:R-:W-:-:S04]  /*0200*/  IADD3 R0, PT, PT, R0, 0x1, RZ ;  /* 0x0000000100007810 */ /* 0x000fc80007ffe0ff */
[----:B-----5:R-:W-:-:S13]  /*0210*/  ISETP.GE.AND P0, PT, R0, R5, PT ;  /* 0x000000050000720c */ /* 0x020fda0003f06270 */
[----:B------:R-:W-:Y:S05]  /*0220*/  @!P0 BRA `(.L_x_4) ;  /* 0xfffffffc00a48947 */ /* 0x000fea000383ffff */
[----:B------:R-:W-:Y:S05]  /*0230*/  EXIT ;  /* 0x000000000000794d */ /* 0x000fea0003800000 */
.L_x_5:
[----:B------:R-:W-:-:S00]  /*0240*/  BRA `(.L_x_5) ;  /* 0xfffffffc00fc7947 */ /* 0x000fc0000383ffff */
[----:B------:R-:W-:-:S00]  /*0250*/  NOP ;  /* 0x0000000000007918 */ /* 0x000fc00000000000 */
        /* <DEDUP_REMOVED lines=10> */
.L_x_6:


//--------------------- .nv.shared.reserved.0     --------------------------
	.section	.nv.shared.reserved.0,"aw",@nobits
	.weak		__nv_reservedSMEM_offset_0_alias
	.size		__nv_reservedSMEM_offset_0_alias, 0, 64
	.other		__nv_reservedSMEM_offset_0_alias,@"STO_CUDA_RESERVED_SHARED STV_DEFAULT"
__nv_reservedSMEM_offset_0_alias:
	.zero		0
	.zero		64


//--------------------- .nv.constant0._Z13processBlocksP11MatrixBlockPA100_f --------------------------
	.section	.nv.constant0._Z13processBlocksP11MatrixBlockPA100_f,"a",@progbits
	.sectionflags	@""
	.align	4
.nv.constant0._Z13processBlocksP11MatrixBlockPA100_f:
	.zero		912


//--------------------- SYMBOLS --------------------------

	.type		.nv.reservedSmem.offset0,@object
	.size		.nv.reservedSmem.offset0,0x4
